//
// Generated by NVIDIA NVVM Compiler
//
// Compiler Build ID: CL-36424714
// Cuda compilation tools, release 13.0, V13.0.88
// Based on NVVM 20.0.0
//

.version 9.0
.target sm_100
.address_size 64

	// .globl	_Z13ClassificatorP6uchar4ii
.const .align 1 .b8 dev_avg[9];

.visible .entry _Z13ClassificatorP6uchar4ii(
	.param .u64 .ptr .align 1 _Z13ClassificatorP6uchar4ii_param_0,
	.param .u32 _Z13ClassificatorP6uchar4ii_param_1,
	.param .u32 _Z13ClassificatorP6uchar4ii_param_2
)
{
	.reg .pred 	%p<24>;
	.reg .b16 	%rs<15>;
	.reg .b32 	%r<280>;
	.reg .b64 	%rd<18>;

	ld.param.u32 	%r24, [_Z13ClassificatorP6uchar4ii_param_1];
	ld.param.u32 	%r25, [_Z13ClassificatorP6uchar4ii_param_2];
	mov.u32 	%r26, %ntid.x;
	mov.u32 	%r27, %ctaid.x;
	mov.u32 	%r28, %tid.x;
	mad.lo.s32 	%r277, %r26, %r27, %r28;
	mov.u32 	%r29, %ntid.y;
	mov.u32 	%r30, %ctaid.y;
	mov.u32 	%r31, %tid.y;
	mad.lo.s32 	%r2, %r29, %r30, %r31;
	mov.u32 	%r32, %nctaid.y;
	mul.lo.s32 	%r3, %r29, %r32;
	setp.ge.s32 	%p1, %r277, %r25;
	@%p1 bra 	$L__BB0_10;
	ld.const.u8 	%r4, [dev_avg];
	ld.const.u8 	%r5, [dev_avg+1];
	ld.const.u8 	%r6, [dev_avg+2];
	ld.const.u8 	%r7, [dev_avg+3];
	ld.const.u8 	%r8, [dev_avg+4];
	ld.const.u8 	%r9, [dev_avg+5];
	ld.const.u8 	%r10, [dev_avg+6];
	ld.const.u8 	%r11, [dev_avg+7];
	ld.const.u8 	%r12, [dev_avg+8];
	add.s32 	%r13, %r2, %r3;
	max.s32 	%r33, %r24, %r13;
	setp.lt.s32 	%p2, %r13, %r24;
	selp.u32 	%r34, 1, 0, %p2;
	add.s32 	%r35, %r13, %r34;
	sub.s32 	%r36, %r33, %r35;
	div.u32 	%r37, %r36, %r3;
	add.s32 	%r14, %r37, %r34;
	add.s32 	%r15, %r13, %r3;
$L__BB0_2:
	setp.ge.s32 	%p3, %r2, %r24;
	@%p3 bra 	$L__BB0_9;
	and.b32  	%r38, %r14, 3;
	setp.eq.s32 	%p4, %r38, 3;
	mul.lo.s32 	%r17, %r277, %r24;
	mov.u32 	%r278, %r2;
	@%p4 bra 	$L__BB0_7;
	ld.param.u64 	%rd16, [_Z13ClassificatorP6uchar4ii_param_0];
	setp.eq.s32 	%p5, %r38, 0;
	add.s32 	%r40, %r2, %r17;
	cvta.to.global.u64 	%rd4, %rd16;
	mul.wide.s32 	%rd5, %r40, 4;
	add.s64 	%rd1, %rd4, %rd5;
	.pragma "used_bytes_mask 7";
	ld.global.u32 	%r41, [%rd1];
	bfe.u32 	%r42, %r41, 0, 8;
	sub.s32 	%r43, %r42, %r4;
	sub.s32 	%r44, %r4, %r42;
	mul.lo.s32 	%r45, %r44, %r43;
	bfe.u32 	%r46, %r41, 8, 8;
	sub.s32 	%r47, %r46, %r5;
	sub.s32 	%r48, %r5, %r46;
	mad.lo.s32 	%r49, %r48, %r47, %r45;
	bfe.u32 	%r50, %r41, 16, 8;
	sub.s32 	%r51, %r50, %r6;
	sub.s32 	%r52, %r6, %r50;
	mad.lo.s32 	%r53, %r52, %r51, %r49;
	sub.s32 	%r54, %r42, %r7;
	sub.s32 	%r55, %r7, %r42;
	mul.lo.s32 	%r56, %r55, %r54;
	sub.s32 	%r57, %r46, %r8;
	sub.s32 	%r58, %r8, %r46;
	mad.lo.s32 	%r59, %r58, %r57, %r56;
	sub.s32 	%r60, %r50, %r9;
	sub.s32 	%r61, %r9, %r50;
	mad.lo.s32 	%r62, %r61, %r60, %r59;
	sub.s32 	%r63, %r42, %r10;
	sub.s32 	%r64, %r10, %r42;
	mul.lo.s32 	%r65, %r64, %r63;
	sub.s32 	%r66, %r46, %r11;
	sub.s32 	%r67, %r11, %r46;
	mad.lo.s32 	%r68, %r67, %r66, %r65;
	sub.s32 	%r69, %r50, %r12;
	sub.s32 	%r70, %r12, %r50;
	mad.lo.s32 	%r71, %r70, %r69, %r68;
	max.s32 	%r72, %r62, %r71;
	max.s32 	%r73, %r53, %r72;
	setp.lt.s32 	%p6, %r53, %r72;
	setp.eq.s32 	%p7, %r73, %r62;
	selp.b16 	%rs1, 1, 2, %p7;
	selp.b16 	%rs2, %rs1, 0, %p6;
	st.global.u8 	[%rd1+3], %rs2;
	mov.u32 	%r278, %r13;
	@%p5 bra 	$L__BB0_7;
	setp.eq.s32 	%p8, %r38, 1;
	shl.b32 	%r18, %r3, 2;
	cvt.u64.u32 	%rd6, %r18;
	add.s64 	%rd2, %rd1, %rd6;
	.pragma "used_bytes_mask 7";
	ld.global.u32 	%r75, [%rd2];
	bfe.u32 	%r76, %r75, 0, 8;
	sub.s32 	%r77, %r76, %r4;
	sub.s32 	%r78, %r4, %r76;
	mul.lo.s32 	%r79, %r78, %r77;
	bfe.u32 	%r80, %r75, 8, 8;
	sub.s32 	%r81, %r80, %r5;
	sub.s32 	%r82, %r5, %r80;
	mad.lo.s32 	%r83, %r82, %r81, %r79;
	bfe.u32 	%r84, %r75, 16, 8;
	sub.s32 	%r85, %r84, %r6;
	sub.s32 	%r86, %r6, %r84;
	mad.lo.s32 	%r87, %r86, %r85, %r83;
	sub.s32 	%r88, %r76, %r7;
	sub.s32 	%r89, %r7, %r76;
	mul.lo.s32 	%r90, %r89, %r88;
	sub.s32 	%r91, %r80, %r8;
	sub.s32 	%r92, %r8, %r80;
	mad.lo.s32 	%r93, %r92, %r91, %r90;
	sub.s32 	%r94, %r84, %r9;
	sub.s32 	%r95, %r9, %r84;
	mad.lo.s32 	%r96, %r95, %r94, %r93;
	sub.s32 	%r97, %r76, %r10;
	sub.s32 	%r98, %r10, %r76;
	mul.lo.s32 	%r99, %r98, %r97;
	sub.s32 	%r100, %r80, %r11;
	sub.s32 	%r101, %r11, %r80;
	mad.lo.s32 	%r102, %r101, %r100, %r99;
	sub.s32 	%r103, %r84, %r12;
	sub.s32 	%r104, %r12, %r84;
	mad.lo.s32 	%r105, %r104, %r103, %r102;
	max.s32 	%r106, %r96, %r105;
	max.s32 	%r107, %r87, %r106;
	setp.lt.s32 	%p9, %r87, %r106;
	setp.eq.s32 	%p10, %r107, %r96;
	selp.b16 	%rs3, 1, 2, %p10;
	selp.b16 	%rs4, %rs3, 0, %p9;
	st.global.u8 	[%rd2+3], %rs4;
	mov.u32 	%r278, %r15;
	@%p8 bra 	$L__BB0_7;
	add.s32 	%r278, %r15, %r3;
	add.s64 	%rd8, %rd2, %rd6;
	.pragma "used_bytes_mask 7";
	ld.global.u32 	%r108, [%rd8];
	bfe.u32 	%r109, %r108, 0, 8;
	sub.s32 	%r110, %r109, %r4;
	sub.s32 	%r111, %r4, %r109;
	mul.lo.s32 	%r112, %r111, %r110;
	bfe.u32 	%r113, %r108, 8, 8;
	sub.s32 	%r114, %r113, %r5;
	sub.s32 	%r115, %r5, %r113;
	mad.lo.s32 	%r116, %r115, %r114, %r112;
	bfe.u32 	%r117, %r108, 16, 8;
	sub.s32 	%r118, %r117, %r6;
	sub.s32 	%r119, %r6, %r117;
	mad.lo.s32 	%r120, %r119, %r118, %r116;
	sub.s32 	%r121, %r109, %r7;
	sub.s32 	%r122, %r7, %r109;
	mul.lo.s32 	%r123, %r122, %r121;
	sub.s32 	%r124, %r113, %r8;
	sub.s32 	%r125, %r8, %r113;
	mad.lo.s32 	%r126, %r125, %r124, %r123;
	sub.s32 	%r127, %r117, %r9;
	sub.s32 	%r128, %r9, %r117;
	mad.lo.s32 	%r129, %r128, %r127, %r126;
	sub.s32 	%r130, %r109, %r10;
	sub.s32 	%r131, %r10, %r109;
	mul.lo.s32 	%r132, %r131, %r130;
	sub.s32 	%r133, %r113, %r11;
	sub.s32 	%r134, %r11, %r113;
	mad.lo.s32 	%r135, %r134, %r133, %r132;
	sub.s32 	%r136, %r117, %r12;
	sub.s32 	%r137, %r12, %r117;
	mad.lo.s32 	%r138, %r137, %r136, %r135;
	max.s32 	%r139, %r129, %r138;
	max.s32 	%r140, %r120, %r139;
	setp.lt.s32 	%p11, %r120, %r139;
	setp.eq.s32 	%p12, %r140, %r129;
	selp.b16 	%rs5, 1, 2, %p12;
	selp.b16 	%rs6, %rs5, 0, %p11;
	st.global.u8 	[%rd8+3], %rs6;
$L__BB0_7:
	setp.lt.u32 	%p13, %r14, 3;
	@%p13 bra 	$L__BB0_9;
$L__BB0_8:
	ld.param.u64 	%rd17, [_Z13ClassificatorP6uchar4ii_param_0];
	add.s32 	%r141, %r278, %r17;
	cvta.to.global.u64 	%rd9, %rd17;
	mul.wide.s32 	%rd10, %r141, 4;
	add.s64 	%rd11, %rd9, %rd10;
	.pragma "used_bytes_mask 7";
	ld.global.u32 	%r142, [%rd11];
	bfe.u32 	%r143, %r142, 0, 8;
	sub.s32 	%r144, %r143, %r4;
	sub.s32 	%r145, %r4, %r143;
	mul.lo.s32 	%r146, %r145, %r144;
	bfe.u32 	%r147, %r142, 8, 8;
	sub.s32 	%r148, %r147, %r5;
	sub.s32 	%r149, %r5, %r147;
	mad.lo.s32 	%r150, %r149, %r148, %r146;
	bfe.u32 	%r151, %r142, 16, 8;
	sub.s32 	%r152, %r151, %r6;
	sub.s32 	%r153, %r6, %r151;
	mad.lo.s32 	%r154, %r153, %r152, %r150;
	sub.s32 	%r155, %r143, %r7;
	sub.s32 	%r156, %r7, %r143;
	mul.lo.s32 	%r157, %r156, %r155;
	sub.s32 	%r158, %r147, %r8;
	sub.s32 	%r159, %r8, %r147;
	mad.lo.s32 	%r160, %r159, %r158, %r157;
	sub.s32 	%r161, %r151, %r9;
	sub.s32 	%r162, %r9, %r151;
	mad.lo.s32 	%r163, %r162, %r161, %r160;
	sub.s32 	%r164, %r143, %r10;
	sub.s32 	%r165, %r10, %r143;
	mul.lo.s32 	%r166, %r165, %r164;
	sub.s32 	%r167, %r147, %r11;
	sub.s32 	%r168, %r11, %r147;
	mad.lo.s32 	%r169, %r168, %r167, %r166;
	sub.s32 	%r170, %r151, %r12;
	sub.s32 	%r171, %r12, %r151;
	mad.lo.s32 	%r172, %r171, %r170, %r169;
	max.s32 	%r173, %r163, %r172;
	max.s32 	%r174, %r154, %r173;
	setp.lt.s32 	%p14, %r154, %r173;
	setp.eq.s32 	%p15, %r174, %r163;
	selp.b16 	%rs7, 1, 2, %p15;
	selp.b16 	%rs8, %rs7, 0, %p14;
	st.global.u8 	[%rd11+3], %rs8;
	shl.b32 	%r175, %r3, 2;
	cvt.u64.u32 	%rd12, %r175;
	add.s64 	%rd13, %rd11, %rd12;
	.pragma "used_bytes_mask 7";
	ld.global.u32 	%r176, [%rd13];
	bfe.u32 	%r177, %r176, 0, 8;
	sub.s32 	%r178, %r177, %r4;
	sub.s32 	%r179, %r4, %r177;
	mul.lo.s32 	%r180, %r179, %r178;
	bfe.u32 	%r181, %r176, 8, 8;
	sub.s32 	%r182, %r181, %r5;
	sub.s32 	%r183, %r5, %r181;
	mad.lo.s32 	%r184, %r183, %r182, %r180;
	bfe.u32 	%r185, %r176, 16, 8;
	sub.s32 	%r186, %r185, %r6;
	sub.s32 	%r187, %r6, %r185;
	mad.lo.s32 	%r188, %r187, %r186, %r184;
	sub.s32 	%r189, %r177, %r7;
	sub.s32 	%r190, %r7, %r177;
	mul.lo.s32 	%r191, %r190, %r189;
	sub.s32 	%r192, %r181, %r8;
	sub.s32 	%r193, %r8, %r181;
	mad.lo.s32 	%r194, %r193, %r192, %r191;
	sub.s32 	%r195, %r185, %r9;
	sub.s32 	%r196, %r9, %r185;
	mad.lo.s32 	%r197, %r196, %r195, %r194;
	sub.s32 	%r198, %r177, %r10;
	sub.s32 	%r199, %r10, %r177;
	mul.lo.s32 	%r200, %r199, %r198;
	sub.s32 	%r201, %r181, %r11;
	sub.s32 	%r202, %r11, %r181;
	mad.lo.s32 	%r203, %r202, %r201, %r200;
	sub.s32 	%r204, %r185, %r12;
	sub.s32 	%r205, %r12, %r185;
	mad.lo.s32 	%r206, %r205, %r204, %r203;
	max.s32 	%r207, %r197, %r206;
	max.s32 	%r208, %r188, %r207;
	setp.lt.s32 	%p16, %r188, %r207;
	setp.eq.s32 	%p17, %r208, %r197;
	selp.b16 	%rs9, 1, 2, %p17;
	selp.b16 	%rs10, %rs9, 0, %p16;
	st.global.u8 	[%rd13+3], %rs10;
	add.s64 	%rd14, %rd13, %rd12;
	.pragma "used_bytes_mask 7";
	ld.global.u32 	%r209, [%rd14];
	bfe.u32 	%r210, %r209, 0, 8;
	sub.s32 	%r211, %r210, %r4;
	sub.s32 	%r212, %r4, %r210;
	mul.lo.s32 	%r213, %r212, %r211;
	bfe.u32 	%r214, %r209, 8, 8;
	sub.s32 	%r215, %r214, %r5;
	sub.s32 	%r216, %r5, %r214;
	mad.lo.s32 	%r217, %r216, %r215, %r213;
	bfe.u32 	%r218, %r209, 16, 8;
	sub.s32 	%r219, %r218, %r6;
	sub.s32 	%r220, %r6, %r218;
	mad.lo.s32 	%r221, %r220, %r219, %r217;
	sub.s32 	%r222, %r210, %r7;
	sub.s32 	%r223, %r7, %r210;
	mul.lo.s32 	%r224, %r223, %r222;
	sub.s32 	%r225, %r214, %r8;
	sub.s32 	%r226, %r8, %r214;
	mad.lo.s32 	%r227, %r226, %r225, %r224;
	sub.s32 	%r228, %r218, %r9;
	sub.s32 	%r229, %r9, %r218;
	mad.lo.s32 	%r230, %r229, %r228, %r227;
	sub.s32 	%r231, %r210, %r10;
	sub.s32 	%r232, %r10, %r210;
	mul.lo.s32 	%r233, %r232, %r231;
	sub.s32 	%r234, %r214, %r11;
	sub.s32 	%r235, %r11, %r214;
	mad.lo.s32 	%r236, %r235, %r234, %r233;
	sub.s32 	%r237, %r218, %r12;
	sub.s32 	%r238, %r12, %r218;
	mad.lo.s32 	%r239, %r238, %r237, %r236;
	max.s32 	%r240, %r230, %r239;
	max.s32 	%r241, %r221, %r240;
	setp.lt.s32 	%p18, %r221, %r240;
	setp.eq.s32 	%p19, %r241, %r230;
	selp.b16 	%rs11, 1, 2, %p19;
	selp.b16 	%rs12, %rs11, 0, %p18;
	st.global.u8 	[%rd14+3], %rs12;
	add.s64 	%rd15, %rd14, %rd12;
	.pragma "used_bytes_mask 7";
	ld.global.u32 	%r242, [%rd15];
	bfe.u32 	%r243, %r242, 0, 8;
	sub.s32 	%r244, %r243, %r4;
	sub.s32 	%r245, %r4, %r243;
	mul.lo.s32 	%r246, %r245, %r244;
	bfe.u32 	%r247, %r242, 8, 8;
	sub.s32 	%r248, %r247, %r5;
	sub.s32 	%r249, %r5, %r247;
	mad.lo.s32 	%r250, %r249, %r248, %r246;
	bfe.u32 	%r251, %r242, 16, 8;
	sub.s32 	%r252, %r251, %r6;
	sub.s32 	%r253, %r6, %r251;
	mad.lo.s32 	%r254, %r253, %r252, %r250;
	sub.s32 	%r255, %r243, %r7;
	sub.s32 	%r256, %r7, %r243;
	mul.lo.s32 	%r257, %r256, %r255;
	sub.s32 	%r258, %r247, %r8;
	sub.s32 	%r259, %r8, %r247;
	mad.lo.s32 	%r260, %r259, %r258, %r257;
	sub.s32 	%r261, %r251, %r9;
	sub.s32 	%r262, %r9, %r251;
	mad.lo.s32 	%r263, %r262, %r261, %r260;
	sub.s32 	%r264, %r243, %r10;
	sub.s32 	%r265, %r10, %r243;
	mul.lo.s32 	%r266, %r265, %r264;
	sub.s32 	%r267, %r247, %r11;
	sub.s32 	%r268, %r11, %r247;
	mad.lo.s32 	%r269, %r268, %r267, %r266;
	sub.s32 	%r270, %r251, %r12;
	sub.s32 	%r271, %r12, %r251;
	mad.lo.s32 	%r272, %r271, %r270, %r269;
	max.s32 	%r273, %r263, %r272;
	max.s32 	%r274, %r254, %r273;
	setp.lt.s32 	%p20, %r254, %r273;
	setp.eq.s32 	%p21, %r274, %r263;
	selp.b16 	%rs13, 1, 2, %p21;
	selp.b16 	%rs14, %rs13, 0, %p20;
	st.global.u8 	[%rd15+3], %rs14;
	add.s32 	%r278, %r175, %r278;
	setp.lt.s32 	%p22, %r278, %r24;
	@%p22 bra 	$L__BB0_8;
$L__BB0_9:
	mov.u32 	%r275, %ntid.x;
	mov.u32 	%r276, %nctaid.x;
	mad.lo.s32 	%r277, %r275, %r276, %r277;
	setp.lt.s32 	%p23, %r277, %r25;
	@%p23 bra 	$L__BB0_2;
$L__BB0_10:
	ret;

}


// ===== COMPILED SASS (sm_100) =====

	.target	sm_100

	.elftype	@"ET_EXEC"


//--------------------- .note.nv.tkinfo           --------------------------
	.section	.note.nv.tkinfo,"",@"SHT_NOTE"
	.sectionflags	@"SHF_NOTE_NV_TKINFO"
	.tkinfo
        /*0018*/ 	.word	0x00000002
        /*0030*/ 	.string	""
        /*0030*/ 	.string	"ptxas"
        /*0030*/ 	.string	"Cuda compilation tools, release 13.0, V13.0.88"
        /*0030*/ 	.string	"Build cuda_13.0.r13.0/compiler.36424714_0"
        /*0030*/ 	.string	"-arch sm_100 -m 64 "



//--------------------- .note.nv.cuinfo           --------------------------
	.section	.note.nv.cuinfo,"",@"SHT_NOTE"
	.sectionflags	@"SHF_NOTE_NV_CUINFO"
        /*0018*/ 	.short	0x0002
        /*001a*/ 	.short	0x0064
        /*001c*/ 	.short	0x0082
	.zero		2


//--------------------- .nv.info                  --------------------------
	.section	.nv.info,"",@"SHT_CUDA_INFO"
	.align	4


	//----- nvinfo : EIATTR_REGCOUNT
	.align		4
        /*0000*/ 	.byte	0x04, 0x2f
        /*0002*/ 	.short	(.L_2 - .L_1)
	.align		4
.L_1:
        /*0004*/ 	.word	index@(_Z13ClassificatorP6uchar4ii)
        /*0008*/ 	.word	0x0000001d


	//----- nvinfo : EIATTR_FRAME_SIZE
	.align		4
.L_2:
        /*000c*/ 	.byte	0x04, 0x11
        /*000e*/ 	.short	(.L_4 - .L_3)
	.align		4
.L_3:
        /*0010*/ 	.word	index@(_Z13ClassificatorP6uchar4ii)
        /*0014*/ 	.word	0x00000000


	//----- nvinfo : EIATTR_MIN_STACK_SIZE
	.align		4
.L_4:
        /*0018*/ 	.byte	0x04, 0x12
        /*001a*/ 	.short	(.L_6 - .L_5)
	.align		4
.L_5:
        /*001c*/ 	.word	index@(_Z13ClassificatorP6uchar4ii)
        /*0020*/ 	.word	0x00000000
.L_6:


//--------------------- .nv.compat                --------------------------
	.section	.nv.compat,"",@"SHT_CUDA_COMPAT_INFO"
	.align	4
        /*0000*/ 	.byte	0x02, 0x09, 0x00, 0x00, 0x02, 0x02, 0x01, 0x00, 0x02, 0x05, 0x05, 0x00, 0x03, 0x07, 0x01, 0x01
        /*0010*/ 	.byte	0x02, 0x03, 0x00, 0x00, 0x02, 0x06, 0x01, 0x00, 0x04, 0x0b, 0x08, 0x00, 0x09, 0x00, 0x00, 0x00
        /*0020*/ 	.byte	0x00, 0x00, 0x00, 0x00


//--------------------- .nv.info._Z13ClassificatorP6uchar4ii --------------------------
	.section	.nv.info._Z13ClassificatorP6uchar4ii,"",@"SHT_CUDA_INFO"
	.sectionflags	@""
	.align	4


	//----- nvinfo : EIATTR_CUDA_API_VERSION
	.align		4
        /*0000*/ 	.byte	0x04, 0x37
        /*0002*/ 	.short	(.L_8 - .L_7)
.L_7:
        /*0004*/ 	.word	0x00000082


	//----- nvinfo : EIATTR_KPARAM_INFO
	.align		4
.L_8:
        /*0008*/ 	.byte	0x04, 0x17
        /*000a*/ 	.short	(.L_10 - .L_9)
.L_9:
        /*000c*/ 	.word	0x00000000
        /*0010*/ 	.short	0x0002
        /*0012*/ 	.short	0x000c
        /*0014*/ 	.byte	0x00, 0xf0, 0x11, 0x00


	//----- nvinfo : EIATTR_KPARAM_INFO
	.align		4
.L_10:
        /*0018*/ 	.byte	0x04, 0x17
        /*001a*/ 	.short	(.L_12 - .L_11)
.L_11:
        /*001c*/ 	.word	0x00000000
        /*0020*/ 	.short	0x0001
        /*0022*/ 	.short	0x0008
        /*0024*/ 	.byte	0x00, 0xf0, 0x11, 0x00


	//----- nvinfo : EIATTR_KPARAM_INFO
	.align		4
.L_12:
        /*0028*/ 	.byte	0x04, 0x17
        /*002a*/ 	.short	(.L_14 - .L_13)
.L_13:
        /*002c*/ 	.word	0x00000000
        /*0030*/ 	.short	0x0000
        /*0032*/ 	.short	0x0000
        /*0034*/ 	.byte	0x00, 0xf5, 0x21, 0x00


	//----- nvinfo : EIATTR_SPARSE_MMA_MASK
	.align		4
.L_14:
        /*0038*/ 	.byte	0x03, 0x50
        /*003a*/ 	.short	0x0000


	//----- nvinfo : EIATTR_MAXREG_COUNT
	.align		4
        /*003c*/ 	.byte	0x03, 0x1b
        /*003e*/ 	.short	0x00ff


	//----- nvinfo : EIATTR_MERCURY_ISA_VERSION
	.align		4
        /*0040*/ 	.byte	0x03, 0x5f
        /*0042*/ 	.short	0x0101


	//----- nvinfo : EIATTR_UNUSED_LOAD_BYTE_OFFSET
	.align		4
        /*0044*/ 	.byte	0x04, 0x44
        /*0046*/ 	.short	(.L_16 - .L_15)


	//   ....[0]....
.L_15:
        /*0048*/ 	.word	0x00000400
        /*004c*/ 	.word	0x00000007


	//   ....[1]....
        /*0050*/ 	.word	0x000006d0
        /*0054*/ 	.word	0x00000007


	//   ....[2]....
        /*0058*/ 	.word	0x00000980
        /*005c*/ 	.word	0x00000007


	//   ....[3]....
        /*0060*/ 	.word	0x00000c50
        /*0064*/ 	.word	0x00000007


	//   ....[4]....
        /*0068*/ 	.word	0x00000ef0
        /*006c*/ 	.word	0x00000007


	//   ....[5]....
        /*0070*/ 	.word	0x00001170
        /*0074*/ 	.word	0x00000007


	//   ....[6]....
        /*0078*/ 	.word	0x000013f0
        /*007c*/ 	.word	0x00000007


	//----- nvinfo : EIATTR_VRC_CTA_INIT_COUNT
	.align		4
.L_16:
        /*0080*/ 	.byte	0x02, 0x4a
	.zero		1
	.zero		1


	//----- nvinfo : EIATTR_EXIT_INSTR_OFFSETS
	.align		4
        /*0084*/ 	.byte	0x04, 0x1c
        /*0086*/ 	.short	(.L_18 - .L_17)


	//   ....[0]....
.L_17:
        /*0088*/ 	.word	0x000000d0


	//   ....[1]....
        /*008c*/ 	.word	0x000016f0


	//----- nvinfo : EIATTR_CRS_STACK_SIZE
	.align		4
.L_18:
        /*0090*/ 	.byte	0x04, 0x1e
        /*0092*/ 	.short	(.L_20 - .L_19)
.L_19:
        /*0094*/ 	.word	0x00000000


	//----- nvinfo : EIATTR_CBANK_PARAM_SIZE
	.align		4
.L_20:
        /*0098*/ 	.byte	0x03, 0x19
        /*009a*/ 	.short	0x0010


	//----- nvinfo : EIATTR_PARAM_CBANK
	.align		4
        /*009c*/ 	.byte	0x04, 0x0a
        /*009e*/ 	.short	(.L_22 - .L_21)
	.align		4
.L_21:
        /*00a0*/ 	.word	index@(.nv.constant0._Z13ClassificatorP6uchar4ii)
        /*00a4*/ 	.short	0x0380
        /*00a6*/ 	.short	0x0010


	//----- nvinfo : EIATTR_SW_WAR
	.align		4
.L_22:
        /*00a8*/ 	.byte	0x04, 0x36
        /*00aa*/ 	.short	(.L_24 - .L_23)
.L_23:
        /*00ac*/ 	.word	0x00000008
.L_24:


//--------------------- .nv.callgraph             --------------------------
	.section	.nv.callgraph,"",@"SHT_CUDA_CALLGRAPH"
	.align	4
	.sectionentsize	8
	.align		4
        /*0000*/ 	.word	0x00000000
	.align		4
        /*0004*/ 	.word	0xffffffff
	.align		4
        /*0008*/ 	.word	0x00000000
	.align		4
        /*000c*/ 	.word	0xfffffffe
	.align		4
        /*0010*/ 	.word	0x00000000
	.align		4
        /*0014*/ 	.word	0xfffffffd
	.align		4
        /*0018*/ 	.word	0x00000000
	.align		4
        /*001c*/ 	.word	0xfffffffc


//--------------------- .nv.constant3             --------------------------
	.section	.nv.constant3,"a",@progbits
.nv.constant3:
	.type		dev_avg,@object
	.size		dev_avg,(.L_0 - dev_avg)
dev_avg:
	.zero		9
.L_0:


//--------------------- .text._Z13ClassificatorP6uchar4ii --------------------------
	.section	.text._Z13ClassificatorP6uchar4ii,"ax",@progbits
	.align	128
        .global         _Z13ClassificatorP6uchar4ii
        .type           _Z13ClassificatorP6uchar4ii,@function
        .size           _Z13ClassificatorP6uchar4ii,(.L_x_7 - _Z13ClassificatorP6uchar4ii)
        .other          _Z13ClassificatorP6uchar4ii,@"STO_CUDA_ENTRY STV_DEFAULT"
_Z13ClassificatorP6uchar4ii:
.text._Z13ClassificatorP6uchar4ii:
[----:B------:R-:W-:Y:S01]  /*0000*/  LDC R1, c[0x0][0x37c] ;  /* 0x0000df00ff017b82 */ /* 0x000fe20000000800 */
[----:B------:R-:W0:Y:S01]  /*0010*/  S2R R7, SR_CTAID.X ;  /* 0x0000000000077919 */ /* 0x000e220000002500 */
[----:B------:R-:W0:Y:S01]  /*0020*/  LDCU UR4, c[0x0][0x360] ;  /* 0x00006c00ff0477ac */ /* 0x000e220008000800 */
[----:B------:R-:W0:Y:S01]  /*0030*/  S2R R0, SR_TID.X ;  /* 0x0000000000007919 */ /* 0x000e220000002100 */
[----:B------:R-:W1:Y:S01]  /*0040*/  LDCU UR6, c[0x0][0x38c] ;  /* 0x00007180ff0677ac */ /* 0x000e620008000800 */
[----:B------:R-:W2:Y:S01]  /*0050*/  S2R R2, SR_CTAID.Y ;  /* 0x0000000000027919 */ /* 0x000ea20000002600 */
[----:B------:R-:W3:Y:S02]  /*0060*/  LDCU UR5, c[0x0][0x364] ;  /* 0x00006c80ff0577ac */ /* 0x000ee40008000800 */
[----:B------:R-:W3:Y:S01]  /*0070*/  LDC R5, c[0x0][0x374] ;  /* 0x0000dd00ff057b82 */ /* 0x000ee20000000800 */
[----:B------:R-:W2:Y:S01]  /*0080*/  S2R R3, SR_TID.Y ;  /* 0x0000000000037919 */ /* 0x000ea20000002200 */
[----:B---3--:R-:W-:-:S02]  /*0090*/  IMAD R5, R5, UR5, RZ ;  /* 0x0000000505057c24 */ /* 0x008fc4000f8e02ff */
[----:B0-----:R-:W-:-:S05]  /*00a0*/  IMAD R7, R7, UR4, R0 ;  /* 0x0000000407077c24 */ /* 0x001fca000f8e0200 */
[----:B-1----:R-:W-:Y:S01]  /*00b0*/  ISETP.GE.AND P0, PT, R7, UR6, PT ;  /* 0x0000000607007c0c */ /* 0x002fe2000bf06270 */
[----:B--2---:R-:W-:-:S12]  /*00c0*/  IMAD R0, R2, UR5, R3 ;  /* 0x0000000502007c24 */ /* 0x004fd8000f8e0203 */
[----:B------:R-:W-:Y:S05]  /*00d0*/  @P0 EXIT ;  /* 0x000000000000094d */ /* 0x000fea0003800000 */
[----:B------:R-:W0:Y:S01]  /*00e0*/  I2F.U32.RP R8, R5 ;  /* 0x0000000500087306 */ /* 0x000e220000209000 */
[----:B------:R-:W1:Y:S01]  /*00f0*/  LDCU UR4, c[0x0][0x388] ;  /* 0x00007100ff0477ac */ /* 0x000e620008000800 */
[--C-:B------:R-:W-:Y:S01]  /*0100*/  IMAD.IADD R4, R0, 0x1, R5.reuse ;  /* 0x0000000100047824 */ /* 0x100fe200078e0205 */
[----:B------:R-:W-:Y:S01]  /*0110*/  ISETP.NE.U32.AND P2, PT, R5, RZ, PT ;  /* 0x000000ff0500720c */ /* 0x000fe20003f45070 */
[----:B------:R-:W-:Y:S01]  /*0120*/  IMAD.MOV R11, RZ, RZ, -R5 ;  /* 0x000000ffff0b7224 */ /* 0x000fe200078e0a05 */
[----:B------:R-:W2:Y:S01]  /*0130*/  LDCU UR6, c[0x3][0x8] ;  /* 0x00c00100ff0677ac */ /* 0x000ea20008000800 */
[----:B------:R-:W-:Y:S01]  /*0140*/  IMAD.MOV.U32 R2, RZ, RZ, RZ ;  /* 0x000000ffff027224 */ /* 0x000fe200078e00ff */
[----:B------:R-:W3:Y:S01]  /*0150*/  LDCU.U8 UR7, c[0x3][0x1] ;  /* 0x00c00020ff0777ac */ /* 0x000ee20008000000 */
[----:B------:R-:W4:Y:S01]  /*0160*/  LDCU.U8 UR8, c[0x3][0x2] ;  /* 0x00c00040ff0877ac */ /* 0x000f220008000000 */
[----:B0-----:R-:W0:Y:S01]  /*0170*/  MUFU.RCP R8, R8 ;  /* 0x0000000800087308 */ /* 0x001e220000001000 */
[----:B------:R-:W2:Y:S01]  /*0180*/  LDCU.U8 UR9, c[0x3][0x3] ;  /* 0x00c00060ff0977ac */ /* 0x000ea20008000000 */
[----:B-1----:R-:W-:-:S02]  /*0190*/  ISETP.GE.AND P0, PT, R4, UR4, PT ;  /* 0x0000000404007c0c */ /* 0x002fc4000bf06270 */
[----:B------:R-:W-:Y:S01]  /*01a0*/  VIMNMX R9, PT, PT, R4, UR4, !PT ;  /* 0x0000000404097c48 */ /* 0x000fe2000ffe0100 */
[----:B------:R-:W1:Y:S01]  /*01b0*/  LDCU.64 UR4, c[0x3][URZ] ;  /* 0x00c00000ff0477ac */ /* 0x000e620008000a00 */
[----:B------:R-:W-:Y:S01]  /*01c0*/  SEL R6, RZ, 0x1, P0 ;  /* 0x00000001ff067807 */ /* 0x000fe20000000000 */
[----:B------:R-:W2:Y:S01]  /*01d0*/  LDCU.U8 UR10, c[0x3][0x5] ;  /* 0x00c000a0ff0a77ac */ /* 0x000ea20008000000 */
[----:B------:R-:W2:Y:S01]  /*01e0*/  LDCU.U8 UR11, c[0x3][0x6] ;  /* 0x00c000c0ff0b77ac */ /* 0x000ea20008000000 */
[----:B0-----:R-:W-:Y:S02]  /*01f0*/  VIADD R3, R8, 0xffffffe ;  /* 0x0ffffffe08037836 */ /* 0x001fe40000000000 */
[----:B------:R-:W-:Y:S01]  /*0200*/  IMAD.IADD R8, R5, 0x1, R4 ;  /* 0x0000000105087824 */ /* 0x000fe200078e0204 */
[----:B------:R-:W0:Y:S03]  /*0210*/  LDCU.U8 UR12, c[0x3][0x7] ;  /* 0x00c000e0ff0c77ac */ /* 0x000e260008000000 */
[----:B------:R-:W5:Y:S01]  /*0220*/  F2I.FTZ.U32.TRUNC.NTZ R3, R3 ;  /* 0x0000000300037305 */ /* 0x000f62000021f000 */
[----:B------:R-:W0:Y:S01]  /*0230*/  LDCU.64 UR14, c[0x0][0x358] ;  /* 0x00006b00ff0e77ac */ /* 0x000e220008000a00 */
[----:B-1----:R-:W-:-:S02]  /*0240*/  ULOP3.LUT UR4, UR4, 0xff, URZ, 0xc0, !UPT ;  /* 0x000000ff04047892 */ /* 0x002fc4000f8ec0ff */
[----:B------:R-:W-:Y:S02]  /*0250*/  ULOP3.LUT UR5, UR5, 0xff, URZ, 0xc0, !UPT ;  /* 0x000000ff05057892 */ /* 0x000fe4000f8ec0ff */
[----:B--2---:R-:W-:Y:S01]  /*0260*/  ULOP3.LUT UR6, UR6, 0xff, URZ, 0xc0, !UPT ;  /* 0x000000ff06067892 */ /* 0x004fe2000f8ec0ff */
[----:B-----5:R-:W-:-:S04]  /*0270*/  IMAD R11, R11, R3, RZ ;  /* 0x000000030b0b7224 */ /* 0x020fc800078e02ff */
[----:B------:R-:W-:Y:S01]  /*0280*/  IMAD.HI.U32 R11, R3, R11, R2 ;  /* 0x0000000b030b7227 */ /* 0x000fe200078e0002 */
[----:B------:R-:W-:-:S05]  /*0290*/  IADD3 R2, PT, PT, R9, -R4, -R6 ;  /* 0x8000000409027210 */ /* 0x000fca0007ffe806 */
[----:B------:R-:W-:-:S04]  /*02a0*/  IMAD.HI.U32 R11, R11, R2, RZ ;  /* 0x000000020b0b7227 */ /* 0x000fc800078e00ff */
[----:B------:R-:W-:-:S04]  /*02b0*/  IMAD.MOV R3, RZ, RZ, -R11 ;  /* 0x000000ffff037224 */ /* 0x000fc800078e0a0b */
[----:B------:R-:W-:-:S05]  /*02c0*/  IMAD R2, R5, R3, R2 ;  /* 0x0000000305027224 */ /* 0x000fca00078e0202 */
[----:B------:R-:W-:-:S13]  /*02d0*/  ISETP.GE.U32.AND P0, PT, R2, R5, PT ;  /* 0x000000050200720c */ /* 0x000fda0003f06070 */
[----:B------:R-:W-:Y:S02]  /*02e0*/  @P0 IMAD.IADD R2, R2, 0x1, -R5 ;  /* 0x0000000102020824 */ /* 0x000fe400078e0a05 */
[----:B------:R-:W-:-:S03]  /*02f0*/  @P0 VIADD R11, R11, 0x1 ;  /* 0x000000010b0b0836 */ /* 0x000fc60000000000 */
[----:B------:R-:W-:-:S13]  /*0300*/  ISETP.GE.U32.AND P1, PT, R2, R5, PT ;  /* 0x000000050200720c */ /* 0x000fda0003f26070 */
[----:B------:R-:W-:Y:S01]  /*0310*/  @P1 VIADD R11, R11, 0x1 ;  /* 0x000000010b0b1836 */ /* 0x000fe20000000000 */
[----:B------:R-:W-:-:S05]  /*0320*/  @!P2 LOP3.LUT R11, RZ, R5, RZ, 0x33, !PT ;  /* 0x00000005ff0ba212 */ /* 0x000fca00078e33ff */
[----:B0--34-:R-:W-:-:S07]  /*0330*/  IMAD.IADD R6, R6, 0x1, R11 ;  /* 0x0000000106067824 */ /* 0x019fce00078e020b */
.L_x_5:
[----:B------:R-:W0:Y:S01]  /*0340*/  LDC R9, c[0x0][0x388] ;  /* 0x0000e200ff097b82 */ /* 0x000e220000000800 */
[----:B------:R-:W-:Y:S01]  /*0350*/  BSSY.RECONVERGENT B0, `(.L_x_0) ;  /* 0x0000133000007945 */ /* 0x000fe20003800200 */
[----:B0-----:R-:W-:-:S13]  /*0360*/  ISETP.GE.AND P0, PT, R0, R9, PT ;  /* 0x000000090000720c */ /* 0x001fda0003f06270 */
[----:B-1----:R-:W-:Y:S05]  /*0370*/  @P0 BRA `(.L_x_1) ;  /* 0x0000001000c00947 */ /* 0x002fea0003800000 */
[----:B------:R-:W-:Y:S01]  /*0380*/  LOP3.LUT R16, R6, 0x3, RZ, 0xc0, !PT ;  /* 0x0000000306107812 */ /* 0x000fe200078ec0ff */
[----:B------:R-:W-:Y:S01]  /*0390*/  BSSY.RECONVERGENT B1, `(.L_x_2) ;  /* 0x0000086000017945 */ /* 0x000fe20003800200 */
[----:B------:R-:W-:Y:S02]  /*03a0*/  MOV R12, R0 ;  /* 0x00000000000c7202 */ /* 0x000fe40000000f00 */
[----:B------:R-:W-:-:S13]  /*03b0*/  ISETP.NE.AND P0, PT, R16, 0x3, PT ;  /* 0x000000031000780c */ /* 0x000fda0003f05270 */
[----:B------:R-:W-:Y:S05]  /*03c0*/  @!P0 BRA `(.L_x_3) ;  /* 0x0000000800088947 */ /* 0x000fea0003800000 */
[----:B------:R-:W0:Y:S01]  /*03d0*/  LDC.64 R2, c[0x0][0x380] ;  /* 0x0000e000ff027b82 */ /* 0x000e220000000a00 */
[----:B------:R-:W-:-:S04]  /*03e0*/  IMAD R11, R7, R9, R0 ;  /* 0x00000009070b7224 */ /* 0x000fc800078e0200 */
[----:B0-----:R-:W-:-:S05]  /*03f0*/  IMAD.WIDE R2, R11, 0x4, R2 ;  /* 0x000000040b027825 */ /* 0x001fca00078e0202 */
[----:B------:R-:W2:Y:S02]  /*0400*/  LDG.E R11, desc[UR14][R2.64] ;  /* 0x0000000e020b7981 */ /* 0x000ea4000c1e1900 */
[C---:B--2---:R-:W-:Y:S02]  /*0410*/  PRMT R10, R11.reuse, 0x7770, RZ ;  /* 0x000077700b0a7816 */ /* 0x044fe400000000ff */
[C---:B------:R-:W-:Y:S02]  /*0420*/  PRMT R14, R11.reuse, 0x7771, RZ ;  /* 0x000077710b0e7816 */ /* 0x040fe400000000ff */
[C---:B------:R-:W-:Y:S01]  /*0430*/  IADD3 R13, PT, PT, -R10.reuse, UR4, RZ ;  /* 0x000000040a0d7c10 */ /* 0x040fe2000fffe1ff */
[C---:B------:R-:W-:Y:S01]  /*0440*/  VIADD R12, R10.reuse, -UR4 ;  /* 0x800000040a0c7c36 */ /* 0x040fe20008000000 */
[C---:B------:R-:W-:Y:S01]  /*0450*/  IADD3 R19, PT, PT, -R10.reuse, UR9, RZ ;  /* 0x000000090a137c10 */ /* 0x040fe2000fffe1ff */
[C---:B------:R-:W-:Y:S01]  /*0460*/  VIADD R18, R10.reuse, -UR9 ;  /* 0x800000090a127c36 */ /* 0x040fe20008000000 */
[C---:B------:R-:W-:Y:S01]  /*0470*/  IADD3 R21, PT, PT, -R10.reuse, UR11, RZ ;  /* 0x0000000b0a157c10 */ /* 0x040fe2000fffe1ff */
[----:B------:R-:W-:Y:S01]  /*0480*/  VIADD R20, R10, -UR11 ;  /* 0x8000000b0a147c36 */ /* 0x000fe20008000000 */
[C---:B------:R-:W-:Y:S01]  /*0490*/  IADD3 R17, PT, PT, -R14.reuse, UR7, RZ ;  /* 0x000000070e117c10 */ /* 0x040fe2000fffe1ff */
[----:B------:R-:W-:Y:S01]  /*04a0*/  VIADD R15, R14, -UR7 ;  /* 0x800000070e0f7c36 */ /* 0x000fe20008000000 */
[----:B------:R-:W-:Y:S01]  /*04b0*/  PRMT R11, R11, 0x7772, RZ ;  /* 0x000077720b0b7816 */ /* 0x000fe200000000ff */
[----:B------:R-:W-:Y:S01]  /*04c0*/  IMAD R10, R12, R13, RZ ;  /* 0x0000000d0c0a7224 */ /* 0x000fe200078e02ff */
[----:B------:R-:W-:Y:S01]  /*04d0*/  IADD3 R12, PT, PT, -R14, UR5, RZ ;  /* 0x000000050e0c7c10 */ /* 0x000fe2000fffe1ff */
[----:B------:R-:W-:Y:S01]  /*04e0*/  IMAD R18, R18, R19, RZ ;  /* 0x0000001312127224 */ /* 0x000fe200078e02ff */
[----:B------:R-:W-:Y:S01]  /*04f0*/  IADD3 R19, PT, PT, -R14, UR12, RZ ;  /* 0x0000000c0e137c10 */ /* 0x000fe2000fffe1ff */
[----:B------:R-:W-:-:S02]  /*0500*/  IMAD R10, R15, R17, R10 ;  /* 0x000000110f0a7224 */ /* 0x000fc400078e020a */
[----:B------:R-:W-:Y:S02]  /*0510*/  VIADD R13, R14, -UR5 ;  /* 0x800000050e0d7c36 */ /* 0x000fe40008000000 */
[----:B------:R-:W-:Y:S01]  /*0520*/  IMAD R20, R20, R21, RZ ;  /* 0x0000001514147224 */ /* 0x000fe200078e02ff */
[C---:B------:R-:W-:Y:S01]  /*0530*/  IADD3 R21, PT, PT, -R11.reuse, UR6, RZ ;  /* 0x000000060b157c10 */ /* 0x040fe2000fffe1ff */
[----:B------:R-:W-:Y:S01]  /*0540*/  VIADD R17, R14, -UR12 ;  /* 0x8000000c0e117c36 */ /* 0x000fe20008000000 */
[----:B------:R-:W-:Y:S01]  /*0550*/  IADD3 R14, PT, PT, -R11, UR10, RZ ;  /* 0x0000000a0b0e7c10 */ /* 0x000fe2000fffe1ff */
[----:B------:R-:W-:Y:S02]  /*0560*/  IMAD R12, R13, R12, R18 ;  /* 0x0000000c0d0c7224 */ /* 0x000fe400078e0212 */
[C---:B------:R-:W-:Y:S02]  /*0570*/  VIADD R15, R11.reuse, -UR10 ;  /* 0x8000000a0b0f7c36 */ /* 0x040fe40008000000 */
[----:B------:R-:W-:-:S02]  /*0580*/  VIADD R18, R11, -UR6 ;  /* 0x800000060b127c36 */ /* 0x000fc40008000000 */
[----:B------:R-:W-:Y:S02]  /*0590*/  IMAD R17, R17, R19, R20 ;  /* 0x0000001311117224 */ /* 0x000fe400078e0214 */
[C---:B------:R-:W-:Y:S01]  /*05a0*/  VIADD R13, R11.reuse, -UR8 ;  /* 0x800000080b0d7c36 */ /* 0x040fe20008000000 */
[----:B------:R-:W-:Y:S01]  /*05b0*/  IADD3 R11, PT, PT, -R11, UR8, RZ ;  /* 0x000000080b0b7c10 */ /* 0x000fe2000fffe1ff */
[----:B------:R-:W-:Y:S02]  /*05c0*/  IMAD R12, R15, R14, R12 ;  /* 0x0000000e0f0c7224 */ /* 0x000fe400078e020c */
[----:B------:R-:W-:Y:S02]  /*05d0*/  IMAD R17, R18, R21, R17 ;  /* 0x0000001512117224 */ /* 0x000fe400078e0211 */
[----:B------:R-:W-:Y:S02]  /*05e0*/  IMAD R11, R13, R11, R10 ;  /* 0x0000000b0d0b7224 */ /* 0x000fe400078e020a */
[----:B------:R-:W-:Y:S01]  /*05f0*/  HFMA2 R10, -RZ, RZ, 0, 5.9604644775390625e-08 ;  /* 0x00000001ff0a7431 */ /* 0x000fe200000001ff */
[----:B------:R-:W-:-:S04]  /*0600*/  VIMNMX R14, PT, PT, R12, R17, !PT ;  /* 0x000000110c0e7248 */ /* 0x000fc80007fe0100 */
[CC--:B------:R-:W-:Y:S02]  /*0610*/  VIMNMX R13, PT, PT, R11.reuse, R14.reuse, !PT ;  /* 0x0000000e0b0d7248 */ /* 0x0c0fe40007fe0100 */
[----:B------:R-:W-:Y:S02]  /*0620*/  ISETP.GE.AND P0, PT, R11, R14, PT ;  /* 0x0000000e0b00720c */ /* 0x000fe40003f06270 */
[----:B------:R-:W-:Y:S01]  /*0630*/  ISETP.NE.AND P1, PT, R13, R12, PT ;  /* 0x0000000c0d00720c */ /* 0x000fe20003f25270 */
[----:B------:R-:W-:-:S03]  /*0640*/  IMAD.MOV.U32 R12, RZ, RZ, R4 ;  /* 0x000000ffff0c7224 */ /* 0x000fc600078e0004 */
[----:B------:R-:W-:-:S04]  /*0650*/  SEL R11, R10, 0x2, !P1 ;  /* 0x000000020a0b7807 */ /* 0x000fc80004800000 */
[----:B------:R-:W-:Y:S02]  /*0660*/  SEL R11, R11, RZ, !P0 ;  /* 0x000000ff0b0b7207 */ /* 0x000fe40004000000 */
[----:B------:R-:W-:-:S03]  /*0670*/  ISETP.NE.AND P0, PT, R16, RZ, PT ;  /* 0x000000ff1000720c */ /* 0x000fc60003f05270 */
[----:B------:R0:W-:Y:S10]  /*0680*/  STG.E.U8 desc[UR14][R2.64+0x3], R11 ;  /* 0x0000030b02007986 */ /* 0x0001f4000c10110e */
[----:B------:R-:W-:Y:S05]  /*0690*/  @!P0 BRA `(.L_x_3) ;  /* 0x0000000400548947 */ /* 0x000fea0003800000 */
[----:B0-----:R-:W-:-:S05]  /*06a0*/  IMAD.SHL.U32 R11, R5, 0x4, RZ ;  /* 0x00000004050b7824 */ /* 0x001fca00078e00ff */
[----:B------:R-:W-:-:S05]  /*06b0*/  IADD3 R2, P0, PT, R2, R11, RZ ;  /* 0x0000000b02027210 */ /* 0x000fca0007f1e0ff */
[----:B------:R-:W-:-:S05]  /*06c0*/  IMAD.X R3, RZ, RZ, R3, P0 ;  /* 0x000000ffff037224 */ /* 0x000fca00000e0603 */
[----:B------:R-:W2:Y:S02]  /*06d0*/  LDG.E R15, desc[UR14][R2.64] ;  /* 0x0000000e020f7981 */ /* 0x000ea4000c1e1900 */
[C---:B--2---:R-:W-:Y:S02]  /*06e0*/  PRMT R13, R15.reuse, 0x7770, RZ ;  /* 0x000077700f0d7816 */ /* 0x044fe400000000ff */
[----:B------:R-:W-:Y:S02]  /*06f0*/  PRMT R12, R15, 0x7771, RZ ;  /* 0x000077710f0c7816 */ /* 0x000fe400000000ff */
        /* <DEDUP_REMOVED lines=9> */
[----:B------:R-:W-:-:S02]  /*0790*/  IMAD R13, R14, R17, RZ ;  /* 0x000000110e0d7224 */ /* 0x000fc400078e02ff */
[----:B------:R-:W-:Y:S02]  /*07a0*/  IMAD R20, R20, R21, RZ ;  /* 0x0000001514147224 */ /* 0x000fe400078e02ff */
[----:B------:R-:W-:Y:S01]  /*07b0*/  IMAD R13, R18, R19, R13 ;  /* 0x00000013120d7224 */ /* 0x000fe200078e020d */
[C---:B------:R-:W-:Y:S01]  /*07c0*/  IADD3 R18, PT, PT, -R12.reuse, UR5, RZ ;  /* 0x000000050c127c10 */ /* 0x040fe2000fffe1ff */
[----:B------:R-:W-:Y:S01]  /*07d0*/  VIADD R17, R12, -UR5 ;  /* 0x800000050c117c36 */ /* 0x000fe20008000000 */
[C---:B------:R-:W-:Y:S01]  /*07e0*/  IADD3 R19, PT, PT, -R15.reuse, UR10, RZ ;  /* 0x0000000a0f137c10 */ /* 0x040fe2000fffe1ff */
[----:B------:R-:W-:Y:S01]  /*07f0*/  IMAD R14, R22, R23, RZ ;  /* 0x00000017160e7224 */ /* 0x000fe200078e02ff */
[C---:B------:R-:W-:Y:S01]  /*0800*/  IADD3 R22, PT, PT, -R12.reuse, UR12, RZ ;  /* 0x0000000c0c167c10 */ /* 0x040fe2000fffe1ff */
[----:B------:R-:W-:Y:S01]  /*0810*/  VIADD R21, R12, -UR12 ;  /* 0x8000000c0c157c36 */ /* 0x000fe20008000000 */
[----:B------:R-:W-:Y:S01]  /*0820*/  IADD3 R12, PT, PT, R15, -UR10, RZ ;  /* 0x8000000a0f0c7c10 */ /* 0x000fe2000fffe0ff */
[----:B------:R-:W-:Y:S01]  /*0830*/  IMAD R17, R17, R18, R20 ;  /* 0x0000001211117224 */ /* 0x000fe200078e0214 */
[C---:B------:R-:W-:Y:S01]  /*0840*/  IADD3 R18, PT, PT, -R15.reuse, UR6, RZ ;  /* 0x000000060f127c10 */ /* 0x040fe2000fffe1ff */
[----:B------:R-:W-:-:S02]  /*0850*/  VIADD R23, R15, -UR6 ;  /* 0x800000060f177c36 */ /* 0x000fc40008000000 */
[----:B------:R-:W-:Y:S02]  /*0860*/  IMAD R14, R21, R22, R14 ;  /* 0x00000016150e7224 */ /* 0x000fe400078e020e */
[----:B------:R-:W-:Y:S02]  /*0870*/  IMAD R17, R12, R19, R17 ;  /* 0x000000130c117224 */ /* 0x000fe400078e0211 */
[C---:B------:R-:W-:Y:S01]  /*0880*/  VIADD R12, R15.reuse, -UR8 ;  /* 0x800000080f0c7c36 */ /* 0x040fe20008000000 */
[----:B------:R-:W-:Y:S01]  /*0890*/  IADD3 R15, PT, PT, -R15, UR8, RZ ;  /* 0x000000080f0f7c10 */ /* 0x000fe2000fffe1ff */
[----:B------:R-:W-:-:S04]  /*08a0*/  IMAD R14, R23, R18, R14 ;  /* 0x00000012170e7224 */ /* 0x000fc800078e020e */
[----:B------:R-:W-:Y:S01]  /*08b0*/  IMAD R12, R12, R15, R13 ;  /* 0x0000000f0c0c7224 */ /* 0x000fe200078e020d */
[----:B------:R-:W-:-:S04]  /*08c0*/  VIMNMX R13, PT, PT, R17, R14, !PT ;  /* 0x0000000e110d7248 */ /* 0x000fc80007fe0100 */
[CC--:B------:R-:W-:Y:S02]  /*08d0*/  VIMNMX R14, PT, PT, R12.reuse, R13.reuse, !PT ;  /* 0x0000000d0c0e7248 */ /* 0x0c0fe40007fe0100 */
[----:B------:R-:W-:Y:S02]  /*08e0*/  ISETP.GE.AND P0, PT, R12, R13, PT ;  /* 0x0000000d0c00720c */ /* 0x000fe40003f06270 */
[----:B------:R-:W-:-:S04]  /*08f0*/  ISETP.NE.AND P1, PT, R14, R17, PT ;  /* 0x000000110e00720c */ /* 0x000fc80003f25270 */
[----:B------:R-:W-:-:S04]  /*0900*/  SEL R12, R10, 0x2, !P1 ;  /* 0x000000020a0c7807 */ /* 0x000fc80004800000 */
[----:B------:R-:W-:Y:S01]  /*0910*/  SEL R13, R12, RZ, !P0 ;  /* 0x000000ff0c0d7207 */ /* 0x000fe20004000000 */
[----:B------:R-:W-:Y:S01]  /*0920*/  IMAD.MOV.U32 R12, RZ, RZ, R8 ;  /* 0x000000ffff0c7224 */ /* 0x000fe200078e0008 */
[----:B------:R-:W-:-:S03]  /*0930*/  ISETP.NE.AND P0, PT, R16, 0x1, PT ;  /* 0x000000011000780c */ /* 0x000fc60003f05270 */
[----:B------:R1:W-:Y:S10]  /*0940*/  STG.E.U8 desc[UR14][R2.64+0x3], R13 ;  /* 0x0000030d02007986 */ /* 0x0003f4000c10110e */
[----:B------:R-:W-:Y:S05]  /*0950*/  @!P0 BRA `(.L_x_3) ;  /* 0x0000000000a48947 */ /* 0x000fea0003800000 */
[----:B-1----:R-:W-:-:S05]  /*0960*/  IADD3 R2, P0, PT, R11, R2, RZ ;  /* 0x000000020b027210 */ /* 0x002fca0007f1e0ff */
[----:B------:R-:W-:-:S05]  /*0970*/  IMAD.X R3, RZ, RZ, R3, P0 ;  /* 0x000000ffff037224 */ /* 0x000fca00000e0603 */
        /* <DEDUP_REMOVED lines=13> */
[C---:B------:R-:W-:Y:S01]  /*0a50*/  IADD3 R14, PT, PT, -R15.reuse, UR5, RZ ;  /* 0x000000050f0e7c10 */ /* 0x040fe2000fffe1ff */
[----:B------:R-:W-:Y:S01]  /*0a60*/  IMAD R18, R18, R19, RZ ;  /* 0x0000001312127224 */ /* 0x000fe200078e02ff */
[C---:B------:R-:W-:Y:S01]  /*0a70*/  IADD3 R19, PT, PT, -R15.reuse, UR12, RZ ;  /* 0x0000000c0f137c10 */ /* 0x040fe2000fffe1ff */
[----:B------:R-:W-:Y:S01]  /*0a80*/  IMAD R11, R16, R17, R11 ;  /* 0x00000011100b7224 */ /* 0x000fe200078e020b */
[C---:B------:R-:W-:Y:S01]  /*0a90*/  IADD3 R17, PT, PT, R15.reuse, -UR12, RZ ;  /* 0x8000000c0f117c10 */ /* 0x040fe2000fffe0ff */
[----:B------:R-:W-:Y:S01]  /*0aa0*/  VIADD R13, R15, -UR5 ;  /* 0x800000050f0d7c36 */ /* 0x000fe20008000000 */
[----:B------:R-:W-:Y:S01]  /*0ab0*/  IADD3 R15, PT, PT, -R12, UR10, RZ ;  /* 0x0000000a0c0f7c10 */ /* 0x000fe2000fffe1ff */
[----:B------:R-:W-:Y:S01]  /*0ac0*/  IMAD R20, R20, R21, RZ ;  /* 0x0000001514147224 */ /* 0x000fe200078e02ff */
[----:B------:R-:W-:Y:S01]  /*0ad0*/  IADD3 R21, PT, PT, -R12, UR6, RZ ;  /* 0x000000060c157c10 */ /* 0x000fe2000fffe1ff */
[----:B------:R-:W-:-:S02]  /*0ae0*/  IMAD R13, R13, R14, R18 ;  /* 0x0000000e0d0d7224 */ /* 0x000fc400078e0212 */
[C---:B------:R-:W-:Y:S02]  /*0af0*/  VIADD R16, R12.reuse, -UR10 ;  /* 0x8000000a0c107c36 */ /* 0x040fe40008000000 */
[C---:B------:R-:W-:Y:S02]  /*0b00*/  VIADD R18, R12.reuse, -UR6 ;  /* 0x800000060c127c36 */ /* 0x040fe40008000000 */
[----:B------:R-:W-:Y:S02]  /*0b10*/  IMAD R17, R17, R19, R20 ;  /* 0x0000001311117224 */ /* 0x000fe400078e0214 */
[C---:B------:R-:W-:Y:S01]  /*0b20*/  VIADD R14, R12.reuse, -UR8 ;  /* 0x800000080c0e7c36 */ /* 0x040fe20008000000 */
[----:B------:R-:W-:Y:S01]  /*0b30*/  IADD3 R12, PT, PT, -R12, UR8, RZ ;  /* 0x000000080c0c7c10 */ /* 0x000fe2000fffe1ff */
[----:B------:R-:W-:Y:S02]  /*0b40*/  IMAD R13, R16, R15, R13 ;  /* 0x0000000f100d7224 */ /* 0x000fe400078e020d */
[----:B------:R-:W-:-:S02]  /*0b50*/  IMAD R18, R18, R21, R17 ;  /* 0x0000001512127224 */ /* 0x000fc400078e0211 */
[----:B------:R-:W-:-:S03]  /*0b60*/  IMAD R11, R14, R12, R11 ;  /* 0x0000000c0e0b7224 */ /* 0x000fc600078e020b */
[----:B------:R-:W-:-:S04]  /*0b70*/  VIMNMX R18, PT, PT, R13, R18, !PT ;  /* 0x000000120d127248 */ /* 0x000fc80007fe0100 */
[CC--:B------:R-:W-:Y:S02]  /*0b80*/  VIMNMX R12, PT, PT, R11.reuse, R18.reuse, !PT ;  /* 0x000000120b0c7248 */ /* 0x0c0fe40007fe0100 */
[----:B------:R-:W-:Y:S02]  /*0b90*/  ISETP.GE.AND P0, PT, R11, R18, PT ;  /* 0x000000120b00720c */ /* 0x000fe40003f06270 */
[----:B------:R-:W-:Y:S01]  /*0ba0*/  ISETP.NE.AND P1, PT, R12, R13, PT ;  /* 0x0000000d0c00720c */ /* 0x000fe20003f25270 */
[----:B------:R-:W-:-:S03]  /*0bb0*/  IMAD.IADD R12, R5, 0x1, R8 ;  /* 0x00000001050c7824 */ /* 0x000fc600078e0208 */
[----:B------:R-:W-:-:S04]  /*0bc0*/  SEL R10, R10, 0x2, !P1 ;  /* 0x000000020a0a7807 */ /* 0x000fc80004800000 */
[----:B------:R-:W-:-:S05]  /*0bd0*/  SEL R11, R10, RZ, !P0 ;  /* 0x000000ff0a0b7207 */ /* 0x000fca0004000000 */
[----:B------:R2:W-:Y:S02]  /*0be0*/  STG.E.U8 desc[UR14][R2.64+0x3], R11 ;  /* 0x0000030b02007986 */ /* 0x0005e4000c10110e */
.L_x_3:
[----:B------:R-:W-:Y:S05]  /*0bf0*/  BSYNC.RECONVERGENT B1 ;  /* 0x0000000000017941 */ /* 0x000fea0003800200 */
.L_x_2:
[----:B012---:R-:W0:Y:S01]  /*0c00*/  LDC.64 R2, c[0x0][0x380] ;  /* 0x0000e000ff027b82 */ /* 0x007e220000000a00 */
[----:B------:R-:W-:-:S13]  /*0c10*/  ISETP.GE.U32.AND P0, PT, R6, 0x3, PT ;  /* 0x000000030600780c */ /* 0x000fda0003f06070 */
[----:B------:R-:W-:Y:S05]  /*0c20*/  @!P0 BRA `(.L_x_1) ;  /* 0x0000000800948947 */ /* 0x000fea0003800000 */
.L_x_4:
[----:B-1----:R-:W-:-:S04]  /*0c30*/  IMAD R11, R7, R9, R12 ;  /* 0x00000009070b7224 */ /* 0x002fc800078e020c */
[----:B0-----:R-:W-:-:S05]  /*0c40*/  IMAD.WIDE R10, R11, 0x4, R2 ;  /* 0x000000040b0a7825 */ /* 0x001fca00078e0202 */
        /* <DEDUP_REMOVED lines=15> */
[----:B------:R-:W-:Y:S01]  /*0d40*/  IADD3 R24, PT, PT, R13, -UR12, RZ ;  /* 0x8000000c0d187c10 */ /* 0x000fe2000fffe0ff */
[----:B------:R-:W-:Y:S01]  /*0d50*/  IMAD R14, R17, R19, R14 ;  /* 0x00000013110e7224 */ /* 0x000fe200078e020e */
[C---:B------:R-:W-:Y:S01]  /*0d60*/  IADD3 R19, PT, PT, -R13.reuse, UR12, RZ ;  /* 0x0000000c0d137c10 */ /* 0x040fe2000fffe1ff */
[----:B------:R-:W-:Y:S01]  /*0d70*/  VIADD R17, R13, -UR5 ;  /* 0x800000050d117c36 */ /* 0x000fe20008000000 */
[----:B------:R-:W-:Y:S01]  /*0d80*/  IADD3 R13, PT, PT, -R16, UR10, RZ ;  /* 0x0000000a100d7c10 */ /* 0x000fe2000fffe1ff */
[----:B------:R-:W-:-:S02]  /*0d90*/  IMAD R15, R22, R23, RZ ;  /* 0x00000017160f7224 */ /* 0x000fc400078e02ff */
[C---:B------:R-:W-:Y:S02]  /*0da0*/  VIADD R22, R16.reuse, -UR10 ;  /* 0x8000000a10167c36 */ /* 0x040fe40008000000 */
[----:B------:R-:W-:Y:S01]  /*0db0*/  IMAD R17, R17, R18, R20 ;  /* 0x0000001211117224 */ /* 0x000fe200078e0214 */
[C---:B------:R-:W-:Y:S01]  /*0dc0*/  IADD3 R20, PT, PT, -R16.reuse, UR6, RZ ;  /* 0x0000000610147c10 */ /* 0x040fe2000fffe1ff */
[----:B------:R-:W-:Y:S02]  /*0dd0*/  VIADD R18, R16, -UR6 ;  /* 0x8000000610127c36 */ /* 0x000fe40008000000 */
[----:B------:R-:W-:Y:S02]  /*0de0*/  IMAD R15, R24, R19, R15 ;  /* 0x00000013180f7224 */ /* 0x000fe400078e020f */
[----:B------:R-:W-:Y:S02]  /*0df0*/  IMAD R17, R22, R13, R17 ;  /* 0x0000000d16117224 */ /* 0x000fe400078e0211 */
[C---:B------:R-:W-:Y:S01]  /*0e00*/  VIADD R13, R16.reuse, -UR8 ;  /* 0x80000008100d7c36 */ /* 0x040fe20008000000 */
[----:B------:R-:W-:Y:S01]  /*0e10*/  IADD3 R16, PT, PT, -R16, UR8, RZ ;  /* 0x0000000810107c10 */ /* 0x000fe2000fffe1ff */
[----:B------:R-:W-:-:S04]  /*0e20*/  IMAD R18, R18, R20, R15 ;  /* 0x0000001412127224 */ /* 0x000fc800078e020f */
[----:B------:R-:W-:Y:S01]  /*0e30*/  IMAD R14, R13, R16, R14 ;  /* 0x000000100d0e7224 */ /* 0x000fe200078e020e */
[----:B------:R-:W-:Y:S01]  /*0e40*/  VIMNMX R15, PT, PT, R17, R18, !PT ;  /* 0x00000012110f7248 */ /* 0x000fe20007fe0100 */
[----:B------:R-:W-:Y:S02]  /*0e50*/  IMAD.MOV.U32 R16, RZ, RZ, 0x1 ;  /* 0x00000001ff107424 */ /* 0x000fe400078e00ff */
[----:B------:R-:W-:Y:S01]  /*0e60*/  IMAD.SHL.U32 R13, R5, 0x4, RZ ;  /* 0x00000004050d7824 */ /* 0x000fe200078e00ff */
[CC--:B------:R-:W-:Y:S02]  /*0e70*/  VIMNMX R18, PT, PT, R14.reuse, R15.reuse, !PT ;  /* 0x0000000f0e127248 */ /* 0x0c0fe40007fe0100 */
[----:B------:R-:W-:Y:S02]  /*0e80*/  ISETP.GE.AND P0, PT, R14, R15, PT ;  /* 0x0000000f0e00720c */ /* 0x000fe40003f06270 */
[----:B------:R-:W-:Y:S02]  /*0e90*/  ISETP.NE.AND P1, PT, R18, R17, PT ;  /* 0x000000111200720c */ /* 0x000fe40003f25270 */
[----:B------:R-:W-:-:S02]  /*0ea0*/  IADD3 R14, P2, PT, R13, R10, RZ ;  /* 0x0000000a0d0e7210 */ /* 0x000fc40007f5e0ff */
[----:B------:R-:W-:-:S03]  /*0eb0*/  SEL R17, R16, 0x2, !P1 ;  /* 0x0000000210117807 */ /* 0x000fc60004800000 */
[----:B------:R-:W-:Y:S01]  /*0ec0*/  IMAD.X R15, RZ, RZ, R11, P2 ;  /* 0x000000ffff0f7224 */ /* 0x000fe200010e060b */
[----:B------:R-:W-:-:S05]  /*0ed0*/  SEL R19, R17, RZ, !P0 ;  /* 0x000000ff11137207 */ /* 0x000fca0004000000 */
[----:B------:R0:W-:Y:S04]  /*0ee0*/  STG.E.U8 desc[UR14][R10.64+0x3], R19 ;  /* 0x000003130a007986 */ /* 0x0001e8000c10110e */
[----:B------:R-:W2:Y:S02]  /*0ef0*/  LDG.E R18, desc[UR14][R14.64] ;  /* 0x0000000e0e127981 */ /* 0x000ea4000c1e1900 */
[C---:B--2---:R-:W-:Y:S02]  /*0f00*/  PRMT R20, R18.reuse, 0x7770, RZ ;  /* 0x0000777012147816 */ /* 0x044fe400000000ff */
[----:B------:R-:W-:Y:S02]  /*0f10*/  PRMT R17, R18, 0x7771, RZ ;  /* 0x0000777112117816 */ /* 0x000fe400000000ff */
[C---:B------:R-:W-:Y:S01]  /*0f20*/  IADD3 R22, PT, PT, -R20.reuse, UR4, RZ ;  /* 0x0000000414167c10 */ /* 0x040fe2000fffe1ff */
[C---:B------:R-:W-:Y:S01]  /*0f30*/  VIADD R21, R20.reuse, -UR4 ;  /* 0x8000000414157c36 */ /* 0x040fe20008000000 */
[C---:B0-----:R-:W-:Y:S01]  /*0f40*/  IADD3 R10, PT, PT, R17.reuse, -UR7, RZ ;  /* 0x80000007110a7c10 */ /* 0x041fe2000fffe0ff */
[C---:B------:R-:W-:Y:S01]  /*0f50*/  VIADD R23, R20.reuse, -UR9 ;  /* 0x8000000914177c36 */ /* 0x040fe20008000000 */
[----:B------:R-:W-:Y:S01]  /*0f60*/  IADD3 R19, PT, PT, -R17, UR7, RZ ;  /* 0x0000000711137c10 */ /* 0x000fe2000fffe1ff */
[----:B------:R-:W-:Y:S01]  /*0f70*/  IMAD R21, R21, R22, RZ ;  /* 0x0000001615157224 */ /* 0x000fe200078e02ff */
[C---:B------:R-:W-:Y:S01]  /*0f80*/  IADD3 R22, PT, PT, -R20.reuse, UR9, RZ ;  /* 0x0000000914167c10 */ /* 0x040fe2000fffe1ff */
[C---:B------:R-:W-:Y:S01]  /*0f90*/  VIADD R24, R20.reuse, -UR11 ;  /* 0x8000000b14187c36 */ /* 0x040fe20008000000 */
[----:B------:R-:W-:Y:S01]  /*0fa0*/  IADD3 R25, PT, PT, -R20, UR11, RZ ;  /* 0x0000000b14197c10 */ /* 0x000fe2000fffe1ff */
[----:B------:R-:W-:Y:S01]  /*0fb0*/  IMAD R10, R10, R19, R21 ;  /* 0x000000130a0a7224 */ /* 0x000fe200078e0215 */
[----:B------:R-:W-:Y:S01]  /*0fc0*/  IADD3 R20, PT, PT, -R17, UR5, RZ ;  /* 0x0000000511147c10 */ /* 0x000fe2000fffe1ff */
[----:B------:R-:W-:Y:S01]  /*0fd0*/  IMAD R22, R23, R22, RZ ;  /* 0x0000001617167224 */ /* 0x000fe200078e02ff */
[----:B------:R-:W-:Y:S01]  /*0fe0*/  PRMT R18, R18, 0x7772, RZ ;  /* 0x0000777212127816 */ /* 0x000fe200000000ff */
[----:B------:R-:W-:Y:S01]  /*0ff0*/  IMAD R11, R24, R25, RZ ;  /* 0x00000019180b7224 */ /* 0x000fe200078e02ff */
[C---:B------:R-:W-:Y:S01]  /*1000*/  IADD3 R21, PT, PT, -R17.reuse, UR12, RZ ;  /* 0x0000000c11157c10 */ /* 0x040fe2000fffe1ff */
[C---:B------:R-:W-:Y:S01]  /*1010*/  VIADD R19, R17.reuse, -UR5 ;  /* 0x8000000511137c36 */ /* 0x040fe20008000000 */
[C---:B------:R-:W-:Y:S01]  /*1020*/  IADD3 R23, PT, PT, -R18.reuse, UR6, RZ ;  /* 0x0000000612177c10 */ /* 0x040fe2000fffe1ff */
[----:B------:R-:W-:Y:S01]  /*1030*/  VIADD R24, R17, -UR12 ;  /* 0x8000000c11187c36 */ /* 0x000fe20008000000 */
[----:B------:R-:W-:Y:S01]  /*1040*/  IADD3 R17, PT, PT, -R18, UR10, RZ ;  /* 0x0000000a12117c10 */ /* 0x000fe2000fffe1ff */
[----:B------:R-:W-:-:S02]  /*1050*/  IMAD R19, R19, R20, R22 ;  /* 0x0000001413137224 */ /* 0x000fc400078e0216 */
[----:B------:R-:W-:Y:S02]  /*1060*/  VIADD R20, R18, -UR10 ;  /* 0x8000000a12147c36 */ /* 0x000fe40008000000 */
[----:B------:R-:W-:Y:S02]  /*1070*/  IMAD R21, R24, R21, R11 ;  /* 0x0000001518157224 */ /* 0x000fe400078e020b */
[C---:B------:R-:W-:Y:S02]  /*1080*/  VIADD R22, R18.reuse, -UR6 ;  /* 0x8000000612167c36 */ /* 0x040fe40008000000 */
        /* <DEDUP_REMOVED lines=8> */
[----:B------:R-:W-:Y:S02]  /*1110*/  ISETP.NE.AND P1, PT, R10, R17, PT ;  /* 0x000000110a00720c */ /* 0x000fe40003f25270 */
[----:B------:R-:W-:Y:S02]  /*1120*/  IADD3 R10, P2, PT, R13, R14, RZ ;  /* 0x0000000e0d0a7210 */ /* 0x000fe40007f5e0ff */
        /* <DEDUP_REMOVED lines=44> */
[----:B------:R-:W2:Y:S01]  /*13f0*/  LDG.E R20, desc[UR14][R14.64] ;  /* 0x0000000e0e147981 */ /* 0x000ea2000c1e1900 */
[----:B------:R-:W-:Y:S01]  /*1400*/  IMAD.IADD R12, R13, 0x1, R12 ;  /* 0x000000010d0c7824 */ /* 0x000fe200078e020c */
[C---:B--2---:R-:W-:Y:S02]  /*1410*/  PRMT R18, R20.reuse, 0x7770, RZ ;  /* 0x0000777014127816 */ /* 0x044fe400000000ff */
[----:B------:R-:W-:Y:S02]  /*1420*/  PRMT R17, R20, 0x7771, RZ ;  /* 0x0000777114117816 */ /* 0x000fe400000000ff */
[C---:B------:R-:W-:Y:S01]  /*1430*/  IADD3 R22, PT, PT, -R18.reuse, UR4, RZ ;  /* 0x0000000412167c10 */ /* 0x040fe2000fffe1ff */
[C---:B------:R-:W-:Y:S01]  /*1440*/  VIADD R21, R18.reuse, -UR4 ;  /* 0x8000000412157c36 */ /* 0x040fe20008000000 */
[C---:B0-----:R-:W-:Y:S01]  /*1450*/  IADD3 R19, PT, PT, -R17.reuse, UR7, RZ ;  /* 0x0000000711137c10 */ /* 0x041fe2000fffe1ff */
[----:B------:R-:W-:Y:S01]  /*1460*/  VIADD R24, R17, -UR7 ;  /* 0x8000000711187c36 */ /* 0x000fe20008000000 */
[C---:B------:R-:W-:Y:S01]  /*1470*/  IADD3 R26, PT, PT, -R18.reuse, UR9, RZ ;  /* 0x00000009121a7c10 */ /* 0x040fe2000fffe1ff */
[----:B------:R-:W-:Y:S01]  /*1480*/  IMAD R11, R21, R22, RZ ;  /* 0x00000016150b7224 */ /* 0x000fe200078e02ff */
[C---:B------:R-:W-:Y:S01]  /*1490*/  IADD3 R25, PT, PT, R18.reuse, -UR11, RZ ;  /* 0x8000000b12197c10 */ /* 0x040fe2000fffe0ff */
[C---:B------:R-:W-:Y:S01]  /*14a0*/  VIADD R23, R18.reuse, -UR9 ;  /* 0x8000000912177c36 */ /* 0x040fe20008000000 */
[----:B------:R-:W-:Y:S01]  /*14b0*/  IADD3 R18, PT, PT, -R18, UR11, RZ ;  /* 0x0000000b12127c10 */ /* 0x000fe2000fffe1ff */
[----:B------:R-:W-:Y:S01]  /*14c0*/  IMAD R11, R24, R19, R11 ;  /* 0x00000013180b7224 */ /* 0x000fe200078e020b */
[----:B------:R-:W-:Y:S01]  /*14d0*/  PRMT R19, R20, 0x7772, RZ ;  /* 0x0000777214137816 */ /* 0x000fe200000000ff */
[----:B------:R-:W-:Y:S01]  /*14e0*/  IMAD R10, R23, R26, RZ ;  /* 0x0000001a170a7224 */ /* 0x000fe200078e02ff */
[C---:B------:R-:W-:Y:S01]  /*14f0*/  IADD3 R20, PT, PT, -R17.reuse, UR5, RZ ;  /* 0x0000000511147c10 */ /* 0x040fe2000fffe1ff */
[C---:B------:R-:W-:Y:S01]  /*1500*/  VIADD R21, R17.reuse, -UR5 ;  /* 0x8000000511157c36 */ /* 0x040fe20008000000 */
[----:B------:R-:W-:Y:S01]  /*1510*/  IADD3 R24, PT, PT, -R17, UR12, RZ ;  /* 0x0000000c11187c10 */ /* 0x000fe2000fffe1ff */
[----:B------:R-:W-:Y:S01]  /*1520*/  IMAD R18, R25, R18, RZ ;  /* 0x0000001219127224 */ /* 0x000fe200078e02ff */
[----:B------:R-:W-:Y:S01]  /*1530*/  IADD3 R22, PT, PT, -R19, UR10, RZ ;  /* 0x0000000a13167c10 */ /* 0x000fe2000fffe1ff */
[----:B------:R-:W-:-:S02]  /*1540*/  VIADD R23, R17, -UR12 ;  /* 0x8000000c11177c36 */ /* 0x000fc40008000000 */
[----:B------:R-:W-:Y:S02]  /*1550*/  VIADD R17, R19, -UR10 ;  /* 0x8000000a13117c36 */ /* 0x000fe40008000000 */
        /* <DEDUP_REMOVED lines=14> */
[----:B------:R-:W-:Y:S02]  /*1640*/  SEL R11, R16, RZ, !P0 ;  /* 0x000000ff100b7207 */ /* 0x000fe40004000000 */
[----:B------:R-:W-:-:S03]  /*1650*/  ISETP.GE.AND P0, PT, R12, R9, PT ;  /* 0x000000090c00720c */ /* 0x000fc60003f06270 */
[----:B------:R1:W-:Y:S10]  /*1660*/  STG.E.U8 desc[UR14][R14.64+0x3], R11 ;  /* 0x0000030b0e007986 */ /* 0x0003f4000c10110e */
[----:B------:R-:W-:Y:S05]  /*1670*/  @!P0 BRA `(.L_x_4) ;  /* 0xfffffff4006c8947 */ /* 0x000fea000383ffff */
.L_x_1:
[----:B------:R-:W-:Y:S05]  /*1680*/  BSYNC.RECONVERGENT B0 ;  /* 0x0000000000007941 */ /* 0x000fea0003800200 */
.L_x_0:
[----:B------:R-:W2:Y:S01]  /*1690*/  LDCU UR13, c[0x0][0x360] ;  /* 0x00006c00ff0d77ac */ /* 0x000ea20008000800 */
[----:B0-----:R-:W2:Y:S01]  /*16a0*/  LDC R2, c[0x0][0x370] ;  /* 0x0000dc00ff027b82 */ /* 0x001ea20000000800 */
[----:B------:R-:W0:Y:S01]  /*16b0*/  LDCU UR16, c[0x0][0x38c] ;  /* 0x00007180ff1077ac */ /* 0x000e220008000800 */
[----:B--2---:R-:W-:-:S05]  /*16c0*/  IMAD R7, R2, UR13, R7 ;  /* 0x0000000d02077c24 */ /* 0x004fca000f8e0207 */
[----:B0-----:R-:W-:-:S13]  /*16d0*/  ISETP.GE.AND P0, PT, R7, UR16, PT ;  /* 0x0000001007007c0c */ /* 0x001fda000bf06270 */
[----:B------:R-:W-:Y:S05]  /*16e0*/  @!P0 BRA `(.L_x_5) ;  /* 0xffffffec00148947 */ /* 0x000fea000383ffff */
[----:B------:R-:W-:Y:S05]  /*16f0*/  EXIT ;  /* 0x000000000000794d */ /* 0x000fea0003800000 */
.L_x_6:
[----:B------:R-:W-:-:S00]  /*1700*/  BRA `(.L_x_6) ;  /* 0xfffffffc00fc7947 */ /* 0x000fc0000383ffff */
[----:B------:R-:W-:-:S00]  /*1710*/  NOP ;  /* 0x0000000000007918 */ /* 0x000fc00000000000 */
        /* <DEDUP_REMOVED lines=14> */
.L_x_7:


//--------------------- .nv.shared.reserved.0     --------------------------
	.section	.nv.shared.reserved.0,"aw",@nobits
	.weak		__nv_reservedSMEM_offset_0_alias
	.size		__nv_reservedSMEM_offset_0_alias, 0, 64
	.other		__nv_reservedSMEM_offset_0_alias,@"STO_CUDA_RESERVED_SHARED STV_DEFAULT"
__nv_reservedSMEM_offset_0_alias:
	.zero		0
	.zero		64


//--------------------- .nv.constant0._Z13ClassificatorP6uchar4ii --------------------------
	.section	.nv.constant0._Z13ClassificatorP6uchar4ii,"a",@progbits
	.sectionflags	@""
	.align	4
.nv.constant0._Z13ClassificatorP6uchar4ii:
	.zero		912


//--------------------- SYMBOLS --------------------------

	.type		.nv.reservedSmem.offset0,@object
	.size		.nv.reservedSmem.offset0,0x4
